	.headerflags	@"EF_CUDA_TEXMODE_UNIFIED EF_CUDA_64BIT_ADDRESS EF_CUDA_ACCELERATORS EF_CUDA_SM90 EF_CUDA_VIRTUAL_SM(EF_CUDA_SM90)"
	.elftype	@"ET_EXEC"


//--------------------- .nv.info                  --------------------------
	.section	.nv.info,"",@"SHT_CUDA_INFO"
	.align	4


	//----- nvinfo : EIATTR_REGCOUNT
	.align		4
        /*0000*/ 	.byte	0x04, 0x2f
        /*0002*/ 	.short	(.L_3 - .L_2)
	.align		4
.L_2:
        /*0004*/ 	.word	index@(triton_poi_fused__native_batch_norm_legit_no_training_convolution_15)
        /*0008*/ 	.word	0x0000001a


	//----- nvinfo : EIATTR_MIN_STACK_SIZE
	.align		4
.L_3:
        /*000c*/ 	.byte	0x04, 0x12
        /*000e*/ 	.short	(.L_5 - .L_4)
	.align		4
.L_4:
        /*0010*/ 	.word	index@(triton_poi_fused__native_batch_norm_legit_no_training_convolution_15)
        /*0014*/ 	.word	0x00000000


	//----- nvinfo : EIATTR_FRAME_SIZE
	.align		4
.L_5:
        /*0018*/ 	.byte	0x04, 0x11
        /*001a*/ 	.short	(.L_7 - .L_6)
	.align		4
.L_6:
        /*001c*/ 	.word	index@(triton_poi_fused__native_batch_norm_legit_no_training_convolution_15)
        /*0020*/ 	.word	0x00000000


	//----- nvinfo : EIATTR_MIN_STACK_SIZE
	.align		4
.L_7:
        /*0024*/ 	.byte	0x04, 0x12
        /*0026*/ 	.short	(.L_9 - .L_8)
	.align		4
.L_8:
        /*0028*/ 	.word	index@(triton_poi_fused__native_batch_norm_legit_no_training_convolution_15)
        /*002c*/ 	.word	0x00000000
.L_9:


//--------------------- .nv.info.triton_poi_fused__native_batch_norm_legit_no_training_convolution_15 --------------------------
	.section	.nv.info.triton_poi_fused__native_batch_norm_legit_no_training_convolution_15,"",@"SHT_CUDA_INFO"
	.sectionflags	@""
	.align	4


	//----- nvinfo : EIATTR_CUDA_API_VERSION
	.align		4
        /*0000*/ 	.byte	0x04, 0x37
        /*0002*/ 	.short	(.L_11 - .L_10)
.L_10:
        /*0004*/ 	.word	0x0000007c


	//----- nvinfo : EIATTR_KPARAM_INFO
	.align		4
.L_11:
        /*0008*/ 	.byte	0x04, 0x17
        /*000a*/ 	.short	(.L_13 - .L_12)
.L_12:
        /*000c*/ 	.word	0x00000000
        /*0010*/ 	.short	0x0007
        /*0012*/ 	.short	0x0038
        /*0014*/ 	.byte	0x00, 0xf0, 0x11, 0x00


	//----- nvinfo : EIATTR_KPARAM_INFO
	.align		4
.L_13:
        /*0018*/ 	.byte	0x04, 0x17
        /*001a*/ 	.short	(.L_15 - .L_14)
.L_14:
        /*001c*/ 	.word	0x00000000
        /*0020*/ 	.short	0x0006
        /*0022*/ 	.short	0x0030
        /*0024*/ 	.byte	0x00, 0xf4, 0x21, 0x00


	//----- nvinfo : EIATTR_KPARAM_INFO
	.align		4
.L_15:
        /*0028*/ 	.byte	0x04, 0x17
        /*002a*/ 	.short	(.L_17 - .L_16)
.L_16:
        /*002c*/ 	.word	0x00000000
        /*0030*/ 	.short	0x0005
        /*0032*/ 	.short	0x0028
        /*0034*/ 	.byte	0x00, 0xf4, 0x21, 0x00


	//----- nvinfo : EIATTR_KPARAM_INFO
	.align		4
.L_17:
        /*0038*/ 	.byte	0x04, 0x17
        /*003a*/ 	.short	(.L_19 - .L_18)
.L_18:
        /*003c*/ 	.word	0x00000000
        /*0040*/ 	.short	0x0004
        /*0042*/ 	.short	0x0020
        /*0044*/ 	.byte	0x00, 0xf4, 0x21, 0x00


	//----- nvinfo : EIATTR_KPARAM_INFO
	.align		4
.L_19:
        /*0048*/ 	.byte	0x04, 0x17
        /*004a*/ 	.short	(.L_21 - .L_20)
.L_20:
        /*004c*/ 	.word	0x00000000
        /*0050*/ 	.short	0x0003
        /*0052*/ 	.short	0x0018
        /*0054*/ 	.byte	0x00, 0xf4, 0x21, 0x00


	//----- nvinfo : EIATTR_KPARAM_INFO
	.align		4
.L_21:
        /*0058*/ 	.byte	0x04, 0x17
        /*005a*/ 	.short	(.L_23 - .L_22)
.L_22:
        /*005c*/ 	.word	0x00000000
        /*0060*/ 	.short	0x0002
        /*0062*/ 	.short	0x0010
        /*0064*/ 	.byte	0x00, 0xf4, 0x21, 0x00


	//----- nvinfo : EIATTR_KPARAM_INFO
	.align		4
.L_23:
        /*0068*/ 	.byte	0x04, 0x17
        /*006a*/ 	.short	(.L_25 - .L_24)
.L_24:
        /*006c*/ 	.word	0x00000000
        /*0070*/ 	.short	0x0001
        /*0072*/ 	.short	0x0008
        /*0074*/ 	.byte	0x00, 0xf4, 0x21, 0x00


	//----- nvinfo : EIATTR_KPARAM_INFO
	.align		4
.L_25:
        /*0078*/ 	.byte	0x04, 0x17
        /*007a*/ 	.short	(.L_27 - .L_26)
.L_26:
        /*007c*/ 	.word	0x00000000
        /*0080*/ 	.short	0x0000
        /*0082*/ 	.short	0x0000
        /*0084*/ 	.byte	0x00, 0xf4, 0x21, 0x00


	//----- nvinfo : EIATTR_SPARSE_MMA_MASK
	.align		4
.L_27:
        /*0088*/ 	.byte	0x03, 0x50
        /*008a*/ 	.short	0x0000


	//----- nvinfo : EIATTR_MAXREG_COUNT
	.align		4
        /*008c*/ 	.byte	0x03, 0x1b
        /*008e*/ 	.short	0x00ff


	//----- nvinfo : EIATTR_EXIT_INSTR_OFFSETS
	.align		4
        /*0090*/ 	.byte	0x04, 0x1c
        /*0092*/ 	.short	(.L_29 - .L_28)


	//   ....[0]....
.L_28:
        /*0094*/ 	.word	0x000004d0


	//   ....[1]....
        /*0098*/ 	.word	0x000004f0


	//----- nvinfo : EIATTR_REQNTID
	.align		4
.L_29:
        /*009c*/ 	.byte	0x04, 0x10
        /*009e*/ 	.short	(.L_31 - .L_30)
.L_30:
        /*00a0*/ 	.word	0x00000080
        /*00a4*/ 	.word	0x00000001
        /*00a8*/ 	.word	0x00000001


	//----- nvinfo : EIATTR_CBANK_PARAM_SIZE
	.align		4
.L_31:
        /*00ac*/ 	.byte	0x03, 0x19
        /*00ae*/ 	.short	0x003c


	//----- nvinfo : EIATTR_PARAM_CBANK
	.align		4
        /*00b0*/ 	.byte	0x04, 0x0a
        /*00b2*/ 	.short	(.L_33 - .L_32)
	.align		4
.L_32:
        /*00b4*/ 	.word	index@(.nv.constant0.triton_poi_fused__native_batch_norm_legit_no_training_convolution_15)
        /*00b8*/ 	.short	0x0210
        /*00ba*/ 	.short	0x003c


	//----- nvinfo : EIATTR_SW_WAR
	.align		4
.L_33:
        /*00bc*/ 	.byte	0x04, 0x36
        /*00be*/ 	.short	(.L_35 - .L_34)
.L_34:
        /*00c0*/ 	.word	0x00000008
.L_35:


//--------------------- .nv.callgraph             --------------------------
	.section	.nv.callgraph,"",@"SHT_CUDA_CALLGRAPH"
	.align	4
	.sectionentsize	8
	.align		4
        /*0000*/ 	.word	0x00000000
	.align		4
        /*0004*/ 	.word	0xffffffff
	.align		4
        /*0008*/ 	.word	0x00000000
	.align		4
        /*000c*/ 	.word	0xfffffffe
	.align		4
        /*0010*/ 	.word	0x00000000
	.align		4
        /*0014*/ 	.word	0xfffffffd
	.align		4
        /*0018*/ 	.word	0x00000000
	.align		4
        /*001c*/ 	.word	0xfffffffc


//--------------------- .nv.constant4             --------------------------
	.section	.nv.constant4,"a",@progbits
	.align	8
	.align		8
.nv.constant4:
        /*0000*/ 	.dword	_$_str
	.align		8
        /*0008*/ 	.dword	_$_str_$_2


//--------------------- .text.triton_poi_fused__native_batch_norm_legit_no_training_convolution_15 --------------------------
	.section	.text.triton_poi_fused__native_batch_norm_legit_no_training_convolution_15,"ax",@progbits
	.align	128
        .global         triton_poi_fused__native_batch_norm_legit_no_training_convolution_15
        .type           triton_poi_fused__native_batch_norm_legit_no_training_convolution_15,@function
        .size           triton_poi_fused__native_batch_norm_legit_no_training_convolution_15,(.L_x_1 - triton_poi_fused__native_batch_norm_legit_no_training_convolution_15)
        .other          triton_poi_fused__native_batch_norm_legit_no_training_convolution_15,@"STO_CUDA_ENTRY STV_DEFAULT"
triton_poi_fused__native_batch_norm_legit_no_training_convolution_15:
.text.triton_poi_fused__native_batch_norm_legit_no_training_convolution_15:
[----:B------:R-:W0:Y:S01]  /*0000*/  LDC R1, c[0x0][0x28] ;  /* 0x00000a00ff017b82 */ /* 0x000e220000000800 */
[----:B------:R-:W1:Y:S01]  /*0010*/  S2R R0, SR_TID.X ;  /* 0x0000000000007919 */ /* 0x000e620000002100 */
[----:B------:R-:W-:Y:S01]  /*0020*/  CS2R R16, SRZ ;  /* 0x0000000000107805 */ /* 0x000fe2000001ff00 */
[----:B------:R-:W-:-:S05]  /*0030*/  ULDC.64 UR4, c[0x0][0x208] ;  /* 0x0000820000047ab9 */ /* 0x000fca0000000a00 */
[----:B------:R-:W2:Y:S01]  /*0040*/  LDC.64 R14, c[0x0][0x218] ;  /* 0x00008600ff0e7b82 */ /* 0x000ea20000000a00 */
[----:B------:R-:W3:Y:S07]  /*0050*/  S2R R5, SR_CTAID.X ;  /* 0x0000000000057919 */ /* 0x000eee0000002500 */
[----:B------:R-:W4:Y:S08]  /*0060*/  LDC.64 R22, c[0x0][0x210] ;  /* 0x00008400ff167b82 */ /* 0x000f300000000a00 */
[----:B------:R-:W5:Y:S08]  /*0070*/  LDC.64 R20, c[0x0][0x220] ;  /* 0x00008800ff147b82 */ /* 0x000f700000000a00 */
[----:B------:R-:W2:Y:S01]  /*0080*/  LDC.64 R8, c[0x0][0x230] ;  /* 0x00008c00ff087b82 */ /* 0x000ea20000000a00 */
[----:B-1----:R-:W-:-:S02]  /*0090*/  SHF.L.U32 R0, R0, 0x1, RZ ;  /* 0x0000000100007819 */ /* 0x002fc400000006ff */
[----:B---3--:R-:W-:Y:S02]  /*00a0*/  SHF.R.S32.HI R3, RZ, 0x17, R5 ;  /* 0x00000017ff037819 */ /* 0x008fe40000011405 */
[----:B------:R-:W-:Y:S02]  /*00b0*/  LOP3.LUT R0, R0, 0xfe, RZ, 0xc0, !PT ;  /* 0x000000fe00007812 */ /* 0x000fe400078ec0ff */
[----:B------:R-:W-:Y:S02]  /*00c0*/  SGXT R3, R3, 0x1 ;  /* 0x000000010303781a */ /* 0x000fe40000000200 */
[----:B------:R-:W-:Y:S02]  /*00d0*/  LEA R0, R5, R0, 0x8 ;  /* 0x0000000005007211 */ /* 0x000fe400078e40ff */
[----:B------:R-:W1:Y:S02]  /*00e0*/  LDC.64 R4, c[0x0][0x228] ;  /* 0x00008a00ff047b82 */ /* 0x000e640000000a00 */
[----:B------:R-:W-:-:S02]  /*00f0*/  LEA.HI R3, R3, R0, RZ, 0x6 ;  /* 0x0000000003037211 */ /* 0x000fc400078f30ff */
[----:B------:R-:W-:Y:S02]  /*0100*/  ISETP.GE.AND P4, PT, R0, 0x1200, PT ;  /* 0x000012000000780c */ /* 0x000fe40003f86270 */
[----:B------:R-:W-:-:S05]  /*0110*/  SHF.R.S32.HI R3, RZ, 0x6, R3 ;  /* 0x00000006ff037819 */ /* 0x000fca0000011403 */
[----:B------:R-:W-:-:S05]  /*0120*/  IMAD.HI R2, R3, 0x38e38e39, RZ ;  /* 0x38e38e3903027827 */ /* 0x000fca00078e02ff */
[----:B------:R-:W-:-:S04]  /*0130*/  SHF.R.U32.HI R7, RZ, 0x1f, R2 ;  /* 0x0000001fff077819 */ /* 0x000fc80000011602 */
[----:B------:R-:W-:Y:S02]  /*0140*/  LEA.HI.SX32 R2, R2, R7, 0x1e ;  /* 0x0000000702027211 */ /* 0x000fe400078ff2ff */
[----:B------:R-:W3:Y:S03]  /*0150*/  LDC.64 R6, c[0x0][0x238] ;  /* 0x00008e00ff067b82 */ /* 0x000ee60000000a00 */
[----:B------:R-:W-:-:S04]  /*0160*/  IMAD R19, R2, -0x12, R3 ;  /* 0xffffffee02137824 */ /* 0x000fc800078e0203 */
[----:B-1----:R-:W-:-:S05]  /*0170*/  IMAD.WIDE R4, R19, 0x4, R4 ;  /* 0x0000000413047825 */ /* 0x002fca00078e0204 */
[----:B------:R-:W3:Y:S04]  /*0180*/  @!P4 LDG.E.EL R16, desc[UR4][R4.64] ;  /* 0x000000040410c981 */ /* 0x000ee8000c2e1900 */
[----:B------:R4:W3:Y:S01]  /*0190*/  @!P4 LDG.E.EL R17, desc[UR4][R4.64] ;  /* 0x000000040411c981 */ /* 0x0008e2000c2e1900 */
[----:B------:R-:W-:Y:S02]  /*01a0*/  CS2R R12, SRZ ;  /* 0x00000000000c7805 */ /* 0x000fe4000001ff00 */
[----:B------:R-:W-:Y:S02]  /*01b0*/  CS2R R10, SRZ ;  /* 0x00000000000a7805 */ /* 0x000fe4000001ff00 */
[----:B------:R-:W-:Y:S01]  /*01c0*/  CS2R R2, SRZ ;  /* 0x0000000000027805 */ /* 0x000fe2000001ff00 */
[----:B--2---:R-:W-:-:S05]  /*01d0*/  IMAD.WIDE R14, R19, 0x4, R14 ;  /* 0x00000004130e7825 */ /* 0x004fca00078e020e */
[----:B------:R-:W2:Y:S01]  /*01e0*/  @!P4 LDG.E.EL R13, desc[UR4][R14.64] ;  /* 0x000000040e0dc981 */ /* 0x000ea2000c2e1900 */
[----:B----4-:R-:W-:-:S03]  /*01f0*/  IMAD.WIDE R4, R0, 0x4, R22 ;  /* 0x0000000400047825 */ /* 0x010fc600078e0216 */
[----:B------:R-:W4:Y:S01]  /*0200*/  @!P4 LDG.E.EL R10, desc[UR4][R14.64] ;  /* 0x000000040e0ac981 */ /* 0x000f22000c2e1900 */
[----:B-----5:R-:W-:-:S03]  /*0210*/  IMAD.WIDE R22, R19, 0x4, R20 ;  /* 0x0000000413167825 */ /* 0x020fc600078e0214 */
[----:B------:R-:W2:Y:S01]  /*0220*/  @!P4 LDG.E.64 R2, desc[UR4][R4.64] ;  /* 0x000000040402c981 */ /* 0x000ea2000c1e1b00 */
[C---:B0-----:R-:W-:Y:S01]  /*0230*/  IMAD.WIDE R8, R19.reuse, 0x4, R8 ;  /* 0x0000000413087825 */ /* 0x041fe200078e0208 */
[----:B------:R-:W-:Y:S02]  /*0240*/  CS2R R20, SRZ ;  /* 0x0000000000147805 */ /* 0x000fe4000001ff00 */
[----:B------:R-:W5:Y:S01]  /*0250*/  @!P4 LDG.E.EL R11, desc[UR4][R22.64] ;  /* 0x00000004160bc981 */ /* 0x000f62000c2e1900 */
[----:B---3--:R-:W-:Y:S01]  /*0260*/  IMAD.WIDE R6, R19, 0x4, R6 ;  /* 0x0000000413067825 */ /* 0x008fe200078e0206 */
[----:B------:R-:W-:Y:S02]  /*0270*/  CS2R R18, SRZ ;  /* 0x0000000000127805 */ /* 0x000fe4000001ff00 */
[----:B------:R-:W3:Y:S04]  /*0280*/  @!P4 LDG.E.EL R12, desc[UR4][R22.64] ;  /* 0x00000004160cc981 */ /* 0x000ee8000c2e1900 */
[----:B------:R-:W2:Y:S04]  /*0290*/  @!P4 LDG.E.EL R21, desc[UR4][R8.64] ;  /* 0x000000040815c981 */ /* 0x000ea8000c2e1900 */
[----:B------:R0:W2:Y:S04]  /*02a0*/  @!P4 LDG.E.EL R20, desc[UR4][R8.64] ;  /* 0x000000040814c981 */ /* 0x0000a8000c2e1900 */
[----:B------:R-:W2:Y:S04]  /*02b0*/  @!P4 LDG.E.EL R18, desc[UR4][R6.64] ;  /* 0x000000040612c981 */ /* 0x000ea8000c2e1900 */
[----:B------:R1:W2:Y:S01]  /*02c0*/  @!P4 LDG.E.EL R19, desc[UR4][R6.64] ;  /* 0x000000040613c981 */ /* 0x0002a2000c2e1900 */
[----:B0-----:R-:W-:Y:S01]  /*02d0*/  HFMA2.MMA R8, -RZ, RZ, 1.625, 0 ;  /* 0x3e800000ff087435 */ /* 0x001fe200000001ff */
[----:B-1----:R-:W0:Y:S02]  /*02e0*/  LDC.64 R6, c[0x0][0x240] ;  /* 0x00009000ff067b82 */ /* 0x002e240000000a00 */
[----:B0-----:R-:W-:-:S04]  /*02f0*/  IMAD.WIDE R6, R0, 0x4, R6 ;  /* 0x0000000400067825 */ /* 0x001fc800078e0206 */
[----:B------:R-:W-:Y:S01]  /*0300*/  FADD R16, R16, 9.9999997473787516356e-06 ;  /* 0x3727c5ac10107421 */ /* 0x000fe20000000000 */
[----:B------:R-:W-:-:S03]  /*0310*/  FADD R17, R17, 9.9999997473787516356e-06 ;  /* 0x3727c5ac11117421 */ /* 0x000fc60000000000 */
[----:B------:R-:W0:Y:S08]  /*0320*/  MUFU.SQRT R14, R16 ;  /* 0x00000010000e7308 */ /* 0x000e300000002000 */
[----:B------:R-:W1:Y:S01]  /*0330*/  MUFU.SQRT R15, R17 ;  /* 0x00000011000f7308 */ /* 0x000e620000002000 */
[C---:B0-----:R-:W-:Y:S02]  /*0340*/  FSETP.GT.AND P0, PT, R14.reuse, 8.50705917302346158658e+37, PT ;  /* 0x7e8000000e00780b */ /* 0x041fe40003f04000 */
[----:B------:R-:W-:-:S02]  /*0350*/  FSETP.GEU.AND P2, PT, R14, 1.175494350822287508e-38, PT ;  /* 0x008000000e00780b */ /* 0x000fc40003f4e000 */
[C---:B-1----:R-:W-:Y:S02]  /*0360*/  FSETP.GT.AND P1, PT, R15.reuse, 8.50705917302346158658e+37, PT ;  /* 0x7e8000000f00780b */ /* 0x042fe40003f24000 */
[----:B------:R-:W-:-:S07]  /*0370*/  FSETP.GEU.AND P3, PT, R15, 1.175494350822287508e-38, PT ;  /* 0x008000000f00780b */ /* 0x000fce0003f6e000 */
[----:B------:R-:W-:-:S04]  /*0380*/  @P0 FMUL R14, R14, 0.25 ;  /* 0x3e8000000e0e0820 */ /* 0x000fc80000400000 */
[----:B------:R-:W-:Y:S01]  /*0390*/  @!P2 FMUL R14, R14, 16777216 ;  /* 0x4b8000000e0ea820 */ /* 0x000fe20000400000 */
[----:B------:R-:W-:-:S04]  /*03a0*/  @P1 FMUL R15, R15, 0.25 ;  /* 0x3e8000000f0f1820 */ /* 0x000fc80000400000 */
[----:B------:R-:W-:Y:S01]  /*03b0*/  @!P3 FMUL R15, R15, 16777216 ;  /* 0x4b8000000f0fb820 */ /* 0x000fe20000400000 */
[----:B------:R-:W0:Y:S01]  /*03c0*/  MUFU.RCP R14, R14 ;  /* 0x0000000e000e7308 */ /* 0x000e220000001000 */
[----:B------:R-:W-:-:S07]  /*03d0*/  FSEL R9, R8, 1, P0 ;  /* 0x3f80000008097808 */ /* 0x000fce0000000000 */
[----:B------:R-:W1:Y:S01]  /*03e0*/  MUFU.RCP R15, R15 ;  /* 0x0000000f000f7308 */ /* 0x000e620000001000 */
[----:B------:R-:W-:Y:S01]  /*03f0*/  FSEL R8, R8, 1, P1 ;  /* 0x3f80000008087808 */ /* 0x000fe20000800000 */
[----:B------:R-:W-:Y:S01]  /*0400*/  @!P2 FMUL R9, R9, 16777216 ;  /* 0x4b8000000909a820 */ /* 0x000fe20000400000 */
[----:B--2---:R-:W-:Y:S01]  /*0410*/  FADD R2, R13, R2 ;  /* 0x000000020d027221 */ /* 0x004fe20000000000 */
[----:B----4-:R-:W-:Y:S02]  /*0420*/  FADD R3, R10, R3 ;  /* 0x000000030a037221 */ /* 0x010fe40000000000 */
[----:B------:R-:W-:Y:S01]  /*0430*/  @!P3 FMUL R8, R8, 16777216 ;  /* 0x4b8000000808b820 */ /* 0x000fe20000400000 */
[----:B0-----:R-:W-:Y:S01]  /*0440*/  FMUL R14, R14, R9 ;  /* 0x000000090e0e7220 */ /* 0x001fe20000400000 */
[----:B-----5:R-:W-:Y:S01]  /*0450*/  FADD R11, R2, -R11 ;  /* 0x8000000b020b7221 */ /* 0x020fe20000000000 */
[----:B---3--:R-:W-:Y:S01]  /*0460*/  FADD R12, R3, -R12 ;  /* 0x8000000c030c7221 */ /* 0x008fe20000000000 */
[----:B------:R0:W-:Y:S01]  /*0470*/  @!P4 STG.E.64 desc[UR4][R4.64], R2 ;  /* 0x000000020400c986 */ /* 0x0001e2000c101b04 */
[----:B-1----:R-:W-:Y:S01]  /*0480*/  FMUL R9, R15, R8 ;  /* 0x000000080f097220 */ /* 0x002fe20000400000 */
[----:B------:R-:W-:-:S03]  /*0490*/  FMUL R11, R11, R14 ;  /* 0x0000000e0b0b7220 */ /* 0x000fc60000400000 */
[----:B------:R-:W-:Y:S01]  /*04a0*/  FMUL R12, R12, R9 ;  /* 0x000000090c0c7220 */ /* 0x000fe20000400000 */
[----:B------:R-:W-:-:S03]  /*04b0*/  FFMA R18, R11, R21, R18 ;  /* 0x000000150b127223 */ /* 0x000fc60000000012 */
[----:B------:R-:W-:Y:S01]  /*04c0*/  FFMA R19, R12, R20, R19 ;  /* 0x000000140c137223 */ /* 0x000fe20000000013 */
[----:B0-----:R-:W-:Y:S06]  /*04d0*/  @P4 EXIT ;  /* 0x000000000000494d */ /* 0x001fec0003800000 */
[----:B------:R-:W-:Y:S01]  /*04e0*/  STG.E.64 desc[UR4][R6.64], R18 ;  /* 0x0000001206007986 */ /* 0x000fe2000c101b04 */
[----:B------:R-:W-:Y:S05]  /*04f0*/  EXIT ;  /* 0x000000000000794d */ /* 0x000fea0003800000 */
.L_x_0:
[----:B------:R-:W-:-:S00]  /*0500*/  BRA `(.L_x_0) ;  /* 0xfffffffc00fc7947 */ /* 0x000fc0000383ffff */
[----:B------:R-:W-:-:S00]  /*0510*/  NOP ;  /* 0x0000000000007918 */ /* 0x000fc00000000000 */
        /* <DEDUP_REMOVED lines=14> */
.L_x_1:


//--------------------- .nv.global.init           --------------------------
	.section	.nv.global.init,"aw",@progbits
.nv.global.init:
	.type		_$_str,@object
	.size		_$_str,(_$_str_$_2 - _$_str)
_$_str:
        /*0000*/ 	.byte	0x5f, 0x5f, 0x43, 0x55, 0x44, 0x41, 0x5f, 0x46, 0x54, 0x5a, 0x00
	.type		_$_str_$_2,@object
	.size		_$_str_$_2,(.L_1 - _$_str_$_2)
_$_str_$_2:
        /*000b*/ 	.byte	0x5f, 0x5f, 0x43, 0x55, 0x44, 0x41, 0x5f, 0x50, 0x52, 0x45, 0x43, 0x5f, 0x53, 0x51, 0x52, 0x54
        /*001b*/ 	.byte	0x00
.L_1:


//--------------------- .nv.constant0.triton_poi_fused__native_batch_norm_legit_no_training_convolution_15 --------------------------
	.section	.nv.constant0.triton_poi_fused__native_batch_norm_legit_no_training_convolution_15,"a",@progbits
	.sectionflags	@""
	.align	4
.nv.constant0.triton_poi_fused__native_batch_norm_legit_no_training_convolution_15:
	.zero		588
